	.headerflags	@"EF_CUDA_TEXMODE_UNIFIED EF_CUDA_64BIT_ADDRESS EF_CUDA_SM86 EF_CUDA_VIRTUAL_SM(EF_CUDA_SM86)"
	.elftype	@"ET_EXEC"


//--------------------- .nv.info                  --------------------------
	.section	.nv.info,"",@"SHT_CUDA_INFO"
	.align	4


	//----- nvinfo : EIATTR_REGCOUNT
	.align		4
        /*0000*/ 	.byte	0x04, 0x2f
        /*0002*/ 	.short	(.L_1 - .L_0)
	.align		4
.L_0:
        /*0004*/ 	.word	index@(kernel_0d1d2d34567c89c10d11c)
        /*0008*/ 	.word	0x00000056


	//----- nvinfo : EIATTR_MAX_STACK_SIZE
	.align		4
.L_1:
        /*000c*/ 	.byte	0x04, 0x23
        /*000e*/ 	.short	(.L_3 - .L_2)
	.align		4
.L_2:
        /*0010*/ 	.word	index@(kernel_0d1d2d34567c89c10d11c)
        /*0014*/ 	.word	0x00000000


	//----- nvinfo : EIATTR_MIN_STACK_SIZE
	.align		4
.L_3:
        /*0018*/ 	.byte	0x04, 0x12
        /*001a*/ 	.short	(.L_5 - .L_4)
	.align		4
.L_4:
        /*001c*/ 	.word	index@(kernel_0d1d2d34567c89c10d11c)
        /*0020*/ 	.word	0x00000000


	//----- nvinfo : EIATTR_FRAME_SIZE
	.align		4
.L_5:
        /*0024*/ 	.byte	0x04, 0x11
        /*0026*/ 	.short	(.L_7 - .L_6)
	.align		4
.L_6:
        /*0028*/ 	.word	index@(kernel_0d1d2d34567c89c10d11c)
        /*002c*/ 	.word	0x00000000
.L_7:


//--------------------- .nv.info.kernel_0d1d2d34567c89c10d11c --------------------------
	.section	.nv.info.kernel_0d1d2d34567c89c10d11c,"",@"SHT_CUDA_INFO"
	.align	4


	//----- nvinfo : EIATTR_CUDA_API_VERSION
	.align		4
        /*0000*/ 	.byte	0x04, 0x37
        /*0002*/ 	.short	(.L_9 - .L_8)
.L_8:
        /*0004*/ 	.word	0x00000079


	//----- nvinfo : EIATTR_SW2861232_WAR
	.align		4
.L_9:
        /*0008*/ 	.byte	0x01, 0x35
	.zero		2


	//----- nvinfo : EIATTR_PARAM_CBANK
	.align		4
        /*000c*/ 	.byte	0x04, 0x0a
        /*000e*/ 	.short	(.L_11 - .L_10)
	.align		4
.L_10:
        /*0010*/ 	.word	index@(.nv.constant0.kernel_0d1d2d34567c89c10d11c)
        /*0014*/ 	.short	0x0160
        /*0016*/ 	.short	0x0030


	//----- nvinfo : EIATTR_CBANK_PARAM_SIZE
	.align		4
.L_11:
        /*0018*/ 	.byte	0x03, 0x19
        /*001a*/ 	.short	0x0030


	//----- nvinfo : EIATTR_KPARAM_INFO
	.align		4
        /*001c*/ 	.byte	0x04, 0x17
        /*001e*/ 	.short	(.L_13 - .L_12)
.L_12:
        /*0020*/ 	.word	0x00000000
        /*0024*/ 	.short	0x0008
        /*0026*/ 	.short	0x002c
        /*0028*/ 	.byte	0x00, 0xf0, 0x11, 0x00


	//----- nvinfo : EIATTR_KPARAM_INFO
	.align		4
.L_13:
        /*002c*/ 	.byte	0x04, 0x17
        /*002e*/ 	.short	(.L_15 - .L_14)
.L_14:
        /*0030*/ 	.word	0x00000000
        /*0034*/ 	.short	0x0007
        /*0036*/ 	.short	0x0028
        /*0038*/ 	.byte	0x00, 0xf0, 0x11, 0x00


	//----- nvinfo : EIATTR_KPARAM_INFO
	.align		4
.L_15:
        /*003c*/ 	.byte	0x04, 0x17
        /*003e*/ 	.short	(.L_17 - .L_16)
.L_16:
        /*0040*/ 	.word	0x00000000
        /*0044*/ 	.short	0x0006
        /*0046*/ 	.short	0x0024
        /*0048*/ 	.byte	0x00, 0xf0, 0x11, 0x00


	//----- nvinfo : EIATTR_KPARAM_INFO
	.align		4
.L_17:
        /*004c*/ 	.byte	0x04, 0x17
        /*004e*/ 	.short	(.L_19 - .L_18)
.L_18:
        /*0050*/ 	.word	0x00000000
        /*0054*/ 	.short	0x0005
        /*0056*/ 	.short	0x0020
        /*0058*/ 	.byte	0x00, 0xf0, 0x11, 0x00


	//----- nvinfo : EIATTR_KPARAM_INFO
	.align		4
.L_19:
        /*005c*/ 	.byte	0x04, 0x17
        /*005e*/ 	.short	(.L_21 - .L_20)
.L_20:
        /*0060*/ 	.word	0x00000000
        /*0064*/ 	.short	0x0004
        /*0066*/ 	.short	0x001c
        /*0068*/ 	.byte	0x00, 0xf0, 0x11, 0x00


	//----- nvinfo : EIATTR_KPARAM_INFO
	.align		4
.L_21:
        /*006c*/ 	.byte	0x04, 0x17
        /*006e*/ 	.short	(.L_23 - .L_22)
.L_22:
        /*0070*/ 	.word	0x00000000
        /*0074*/ 	.short	0x0003
        /*0076*/ 	.short	0x0018
        /*0078*/ 	.byte	0x00, 0xf0, 0x11, 0x00


	//----- nvinfo : EIATTR_KPARAM_INFO
	.align		4
.L_23:
        /*007c*/ 	.byte	0x04, 0x17
        /*007e*/ 	.short	(.L_25 - .L_24)
.L_24:
        /*0080*/ 	.word	0x00000000
        /*0084*/ 	.short	0x0002
        /*0086*/ 	.short	0x0010
        /*0088*/ 	.byte	0x00, 0xf0, 0x21, 0x00


	//----- nvinfo : EIATTR_KPARAM_INFO
	.align		4
.L_25:
        /*008c*/ 	.byte	0x04, 0x17
        /*008e*/ 	.short	(.L_27 - .L_26)
.L_26:
        /*0090*/ 	.word	0x00000000
        /*0094*/ 	.short	0x0001
        /*0096*/ 	.short	0x0008
        /*0098*/ 	.byte	0x00, 0xf0, 0x21, 0x00


	//----- nvinfo : EIATTR_KPARAM_INFO
	.align		4
.L_27:
        /*009c*/ 	.byte	0x04, 0x17
        /*009e*/ 	.short	(.L_29 - .L_28)
.L_28:
        /*00a0*/ 	.word	0x00000000
        /*00a4*/ 	.short	0x0000
        /*00a6*/ 	.short	0x0000
        /*00a8*/ 	.byte	0x00, 0xf0, 0x21, 0x00


	//----- nvinfo : EIATTR_MAXREG_COUNT
	.align		4
.L_29:
        /*00ac*/ 	.byte	0x03, 0x1b
        /*00ae*/ 	.short	0x00ff


	//----- nvinfo : EIATTR_EXIT_INSTR_OFFSETS
	.align		4
        /*00b0*/ 	.byte	0x04, 0x1c
        /*00b2*/ 	.short	(.L_31 - .L_30)


	//   ....[0]....
.L_30:
        /*00b4*/ 	.word	0x00001bf0


	//----- nvinfo : EIATTR_MAX_THREADS
	.align		4
.L_31:
        /*00b8*/ 	.byte	0x04, 0x05
        /*00ba*/ 	.short	(.L_33 - .L_32)
.L_32:
        /*00bc*/ 	.word	0x00000020
        /*00c0*/ 	.word	0x00000001
        /*00c4*/ 	.word	0x00000001
.L_33:


//--------------------- .nv.constant0.kernel_0d1d2d34567c89c10d11c --------------------------
	.section	.nv.constant0.kernel_0d1d2d34567c89c10d11c,"a",@progbits
	.align	4
.nv.constant0.kernel_0d1d2d34567c89c10d11c:
	.zero		400


//--------------------- .text.kernel_0d1d2d34567c89c10d11c --------------------------
	.section	.text.kernel_0d1d2d34567c89c10d11c,"ax",@progbits
	.sectionflags	@"SHF_BARRIERS=1"
	.sectioninfo	@"SHI_REGISTERS=86"
	.align	128
        .global         kernel_0d1d2d34567c89c10d11c
        .type           kernel_0d1d2d34567c89c10d11c,@function
        .size           kernel_0d1d2d34567c89c10d11c,(.L_x_3 - kernel_0d1d2d34567c89c10d11c)
        .other          kernel_0d1d2d34567c89c10d11c,@"STO_CUDA_ENTRY STV_DEFAULT"
kernel_0d1d2d34567c89c10d11c:
.text.kernel_0d1d2d34567c89c10d11c:
[----:B------:R-:W-:-:S02]  /*0000*/  IMAD.MOV.U32 R1, RZ, RZ, c[0x0][0x28] ;  /* 0x00000a00ff017624 */ /* 0x000fc400078e00ff */
[----:B------:R-:W0:Y:S01]  /*0010*/  S2R R31, SR_TID.X ;  /* 0x00000000001f7919 */ /* 0x000e220000002100 */
[----:B------:R-:W-:Y:S01]  /*0020*/  IMAD.MOV.U32 R2, RZ, RZ, c[0x0][0x180] ;  /* 0x00006000ff027624 */ /* 0x000fe200078e00ff */
[----:B------:R-:W-:Y:S01]  /*0030*/  ULDC.64 UR6, c[0x0][0x118] ;  /* 0x0000460000067ab9 */ /* 0x000fe20000000a00 */
[----:B------:R-:W-:Y:S01]  /*0040*/  CS2R R8, SRZ ;  /* 0x0000000000087805 */ /* 0x000fe2000001ff00 */
[----:B------:R-:W1:Y:S01]  /*0050*/  S2R R30, SR_CTAID.X ;  /* 0x00000000001e7919 */ /* 0x000e620000002500 */
[----:B------:R-:W-:Y:S01]  /*0060*/  CS2R R10, SRZ ;  /* 0x00000000000a7805 */ /* 0x000fe2000001ff00 */
[----:B------:R-:W-:Y:S01]  /*0070*/  IADD3 R2, R2, 0xf, RZ ;  /* 0x0000000f02027810 */ /* 0x000fe20007ffe0ff */
[----:B------:R-:W-:Y:S01]  /*0080*/  CS2R R4, SRZ ;  /* 0x0000000000047805 */ /* 0x000fe2000001ff00 */
[----:B------:R-:W2:Y:S01]  /*0090*/  S2R R28, SR_CTAID.Y ;  /* 0x00000000001c7919 */ /* 0x000ea20000002600 */
[----:B------:R-:W-:Y:S01]  /*00a0*/  CS2R R6, SRZ ;  /* 0x0000000000067805 */ /* 0x000fe2000001ff00 */
[----:B------:R-:W-:Y:S01]  /*00b0*/  ISETP.GE.AND P0, PT, R2, 0x10, PT ;  /* 0x000000100200780c */ /* 0x000fe20003f06270 */
[C---:B0-----:R-:W-:Y:S01]  /*00c0*/  IMAD.SHL.U32 R0, R31.reuse, 0x2, RZ ;  /* 0x000000021f007824 */ /* 0x041fe200078e00ff */
[----:B------:R-:W-:-:S02]  /*00d0*/  LOP3.LUT R33, R31, 0x1f, RZ, 0xc0, !PT ;  /* 0x0000001f1f217812 */ /* 0x000fc400078ec0ff */
[----:B------:R-:W-:Y:S01]  /*00e0*/  SHF.R.U32.HI R3, RZ, 0x4, R31 ;  /* 0x00000004ff037819 */ /* 0x000fe2000001161f */
[----:B-1----:R-:W-:Y:S01]  /*00f0*/  IMAD.SHL.U32 R30, R30, 0x10, RZ ;  /* 0x000000101e1e7824 */ /* 0x002fe200078e00ff */
[----:B------:R-:W-:Y:S02]  /*0100*/  LOP3.LUT R0, R0, 0x6, RZ, 0xc0, !PT ;  /* 0x0000000600007812 */ /* 0x000fe400078ec0ff */
[----:B------:R-:W-:Y:S01]  /*0110*/  SHF.R.U32.HI R29, RZ, 0x2, R33 ;  /* 0x00000002ff1d7819 */ /* 0x000fe20000011621 */
[----:B--2---:R-:W-:Y:S01]  /*0120*/  IMAD.SHL.U32 R28, R28, 0x10, RZ ;  /* 0x000000101c1c7824 */ /* 0x004fe200078e00ff */
[----:B------:R-:W-:Y:S02]  /*0130*/  SGXT.U32 R3, R3, 0x1 ;  /* 0x000000010303781a */ /* 0x000fe40000000000 */
[----:B------:R-:W-:Y:S01]  /*0140*/  LOP3.LUT R27, R31, 0xf, RZ, 0xc0, !PT ;  /* 0x0000000f1f1b7812 */ /* 0x000fe200078ec0ff */
[----:B------:R-:W-:Y:S01]  /*0150*/  IMAD R29, R29, 0x12, R0 ;  /* 0x000000121d1d7824 */ /* 0x000fe200078e0200 */
[----:B------:R-:W-:-:S02]  /*0160*/  LOP3.LUT R26, R30, R3, RZ, 0xfc, !PT ;  /* 0x000000031e1a7212 */ /* 0x000fc400078efcff */
[C---:B------:R-:W-:Y:S01]  /*0170*/  LOP3.LUT R25, R30.reuse, 0x2, R3, 0xfe, !PT ;  /* 0x000000021e197812 */ /* 0x040fe200078efe03 */
[----:B------:R-:W-:Y:S01]  /*0180*/  IMAD R0, R3, 0x12, R27 ;  /* 0x0000001203007824 */ /* 0x000fe200078e021b */
[C-C-:B------:R-:W-:Y:S02]  /*0190*/  LOP3.LUT R24, R30.reuse, 0x4, R3.reuse, 0xfe, !PT ;  /* 0x000000041e187812 */ /* 0x140fe400078efe03 */
[C-C-:B------:R-:W-:Y:S02]  /*01a0*/  LOP3.LUT R23, R30.reuse, 0x6, R3.reuse, 0xfe, !PT ;  /* 0x000000061e177812 */ /* 0x140fe400078efe03 */
[C-C-:B------:R-:W-:Y:S02]  /*01b0*/  LOP3.LUT R22, R30.reuse, 0x8, R3.reuse, 0xfe, !PT ;  /* 0x000000081e167812 */ /* 0x140fe400078efe03 */
[C-C-:B------:R-:W-:Y:S02]  /*01c0*/  LOP3.LUT R21, R30.reuse, 0xa, R3.reuse, 0xfe, !PT ;  /* 0x0000000a1e157812 */ /* 0x140fe400078efe03 */
[----:B------:R-:W-:-:S02]  /*01d0*/  LOP3.LUT R20, R30, 0xc, R3, 0xfe, !PT ;  /* 0x0000000c1e147812 */ /* 0x000fc400078efe03 */
[----:B------:R-:W-:Y:S01]  /*01e0*/  LOP3.LUT R30, R30, 0xe, R3, 0xfe, !PT ;  /* 0x0000000e1e1e7812 */ /* 0x000fe200078efe03 */
[----:B------:R-:W-:Y:S05]  /*01f0*/  @!P0 BRA `(.L_x_0) ;  /* 0x0000166000008947 */ /* 0x000fea0003800000 */
[----:B------:R-:W-:Y:S01]  /*0200*/  IABS R37, c[0x0][0x178] ;  /* 0x00005e0000257a13 */ /* 0x000fe20000000000 */
[----:B------:R-:W-:Y:S01]  /*0210*/  IMAD.SHL.U32 R33, R33, 0x2, RZ ;  /* 0x0000000221217824 */ /* 0x000fe200078e00ff */
[----:B------:R-:W-:Y:S01]  /*0220*/  IABS R4, c[0x0][0x17c] ;  /* 0x00005f0000047a13 */ /* 0x000fe20000000000 */
[----:B------:R-:W-:Y:S01]  /*0230*/  ULDC UR5, c[0x0][0x180] ;  /* 0x0000600000057ab9 */ /* 0x000fe20000000800 */
[----:B------:R-:W0:Y:S01]  /*0240*/  I2F.RP R10, R37 ;  /* 0x00000025000a7306 */ /* 0x000e220000209400 */
[----:B------:R-:W-:Y:S01]  /*0250*/  IABS R14, R20 ;  /* 0x00000014000e7213 */ /* 0x000fe20000000000 */
[----:B------:R-:W-:Y:S01]  /*0260*/  UMOV UR4, URZ ;  /* 0x0000003f00047c82 */ /* 0x000fe20008000000 */
[----:B------:R-:W-:Y:S02]  /*0270*/  IABS R18, R22 ;  /* 0x0000001600127213 */ /* 0x000fe40000000000 */
[----:B------:R-:W-:-:S02]  /*0280*/  IABS R32, R23 ;  /* 0x0000001700207213 */ /* 0x000fc40000000000 */
[----:B------:R-:W-:Y:S01]  /*0290*/  IABS R36, R25 ;  /* 0x0000001900247213 */ /* 0x000fe20000000000 */
[----:B------:R-:W1:Y:S01]  /*02a0*/  I2F.RP R5, R4 ;  /* 0x0000000400057306 */ /* 0x000e620000209400 */
[----:B------:R-:W-:Y:S02]  /*02b0*/  IABS R34, R24 ;  /* 0x0000001800227213 */ /* 0x000fe40000000000 */
[----:B------:R-:W-:Y:S02]  /*02c0*/  IABS R16, R21 ;  /* 0x0000001500107213 */ /* 0x000fe40000000000 */
[C-C-:B------:R-:W-:Y:S02]  /*02d0*/  LOP3.LUT R39, R28.reuse, 0xa, R3.reuse, 0xfe, !PT ;  /* 0x0000000a1c277812 */ /* 0x140fe400078efe03 */
[----:B------:R-:W-:Y:S01]  /*02e0*/  LOP3.LUT R38, R28, 0xc, R3, 0xfe, !PT ;  /* 0x0000000c1c267812 */ /* 0x000fe200078efe03 */
[----:B0-----:R-:W0:Y:S01]  /*02f0*/  MUFU.RCP R10, R10 ;  /* 0x0000000a000a7308 */ /* 0x001e220000001000 */
[----:B------:R-:W-:-:S02]  /*0300*/  IABS R15, R39 ;  /* 0x00000027000f7213 */ /* 0x000fc40000000000 */
[C-C-:B------:R-:W-:Y:S02]  /*0310*/  LOP3.LUT R40, R28.reuse, 0x8, R3.reuse, 0xfe, !PT ;  /* 0x000000081c287812 */ /* 0x140fe400078efe03 */
[----:B------:R-:W-:Y:S02]  /*0320*/  IABS R13, R38 ;  /* 0x00000026000d7213 */ /* 0x000fe40000000000 */
[----:B------:R-:W-:Y:S01]  /*0330*/  IABS R19, R40 ;  /* 0x0000002800137213 */ /* 0x000fe20000000000 */
[----:B-1----:R-:W1:Y:S01]  /*0340*/  MUFU.RCP R5, R5 ;  /* 0x0000000500057308 */ /* 0x002e620000001000 */
[C-C-:B------:R-:W-:Y:S02]  /*0350*/  LOP3.LUT R41, R28.reuse, 0x6, R3.reuse, 0xfe, !PT ;  /* 0x000000061c297812 */ /* 0x140fe400078efe03 */
[C-C-:B------:R-:W-:Y:S02]  /*0360*/  LOP3.LUT R42, R28.reuse, 0x4, R3.reuse, 0xfe, !PT ;  /* 0x000000041c2a7812 */ /* 0x140fe400078efe03 */
[----:B------:R-:W-:-:S02]  /*0370*/  LOP3.LUT R43, R28, 0x2, R3, 0xfe, !PT ;  /* 0x000000021c2b7812 */ /* 0x000fc400078efe03 */
[----:B------:R-:W-:Y:S02]  /*0380*/  LOP3.LUT R44, R28, R3, RZ, 0xfc, !PT ;  /* 0x000000031c2c7212 */ /* 0x000fe400078efcff */
[----:B0-----:R-:W-:Y:S02]  /*0390*/  IADD3 R8, R10, 0xffffffe, RZ ;  /* 0x0ffffffe0a087810 */ /* 0x001fe40007ffe0ff */
[----:B------:R-:W-:Y:S02]  /*03a0*/  IABS R35, R44 ;  /* 0x0000002c00237213 */ /* 0x000fe40000000000 */
[----:B------:R0:W2:Y:S01]  /*03b0*/  F2I.FTZ.U32.TRUNC.NTZ R9, R8 ;  /* 0x0000000800097305 */ /* 0x0000a2000021f000 */
[----:B-1----:R-:W-:-:S07]  /*03c0*/  IADD3 R6, R5, 0xffffffe, RZ ;  /* 0x0ffffffe05067810 */ /* 0x002fce0007ffe0ff */
[----:B------:R-:W1:Y:S01]  /*03d0*/  F2I.FTZ.U32.TRUNC.NTZ R7, R6 ;  /* 0x0000000600077305 */ /* 0x000e62000021f000 */
[----:B0-----:R-:W-:Y:S01]  /*03e0*/  IMAD.MOV.U32 R8, RZ, RZ, RZ ;  /* 0x000000ffff087224 */ /* 0x001fe200078e00ff */
[----:B--2---:R-:W-:-:S05]  /*03f0*/  IADD3 R12, RZ, -R9, RZ ;  /* 0x80000009ff0c7210 */ /* 0x004fca0007ffe0ff */
[----:B------:R-:W-:Y:S01]  /*0400*/  IMAD R11, R12, R37, RZ ;  /* 0x000000250c0b7224 */ /* 0x000fe200078e02ff */
[----:B------:R-:W-:-:S03]  /*0410*/  IABS R12, R30 ;  /* 0x0000001e000c7213 */ /* 0x000fc60000000000 */
[----:B------:R-:W-:-:S04]  /*0420*/  IMAD.HI.U32 R9, R9, R11, R8 ;  /* 0x0000000b09097227 */ /* 0x000fc800078e0008 */
[----:B-1----:R-:W-:Y:S02]  /*0430*/  IMAD.MOV R11, RZ, RZ, -R7 ;  /* 0x000000ffff0b7224 */ /* 0x002fe400078e0a07 */
[----:B------:R-:W-:-:S04]  /*0440*/  IMAD.HI.U32 R6, R9, R14, RZ ;  /* 0x0000000e09067227 */ /* 0x000fc800078e00ff */
[----:B------:R-:W-:Y:S01]  /*0450*/  IMAD.MOV R8, RZ, RZ, -R6 ;  /* 0x000000ffff087224 */ /* 0x000fe200078e0a06 */
[----:B------:R-:W-:Y:S01]  /*0460*/  MOV R6, RZ ;  /* 0x000000ff00067202 */ /* 0x000fe20000000f00 */
[----:B------:R-:W-:Y:S02]  /*0470*/  IMAD R11, R11, R4, RZ ;  /* 0x000000040b0b7224 */ /* 0x000fe400078e02ff */
[----:B------:R-:W-:Y:S02]  /*0480*/  IMAD R14, R37, R8, R14 ;  /* 0x00000008250e7224 */ /* 0x000fe400078e020e */
[----:B------:R-:W-:-:S03]  /*0490*/  IMAD.HI.U32 R6, R7, R11, R6 ;  /* 0x0000000b07067227 */ /* 0x000fc600078e0006 */
[----:B------:R-:W-:Y:S01]  /*04a0*/  ISETP.GT.U32.AND P6, PT, R37, R14, PT ;  /* 0x0000000e2500720c */ /* 0x000fe20003fc4070 */
[----:B------:R-:W-:-:S04]  /*04b0*/  IMAD.HI.U32 R7, R9, R18, RZ ;  /* 0x0000001209077227 */ /* 0x000fc800078e00ff */
[----:B------:R-:W-:-:S04]  /*04c0*/  IMAD.HI.U32 R8, R9, R32, RZ ;  /* 0x0000002009087227 */ /* 0x000fc800078e00ff */
[----:B------:R-:W-:-:S04]  /*04d0*/  IMAD.HI.U32 R11, R9, R36, RZ ;  /* 0x00000024090b7227 */ /* 0x000fc800078e00ff */
[----:B------:R-:W-:Y:S01]  /*04e0*/  IMAD.HI.U32 R5, R9, R12, RZ ;  /* 0x0000000c09057227 */ /* 0x000fe200078e00ff */
[----:B------:R-:W-:-:S03]  /*04f0*/  IADD3 R11, -R11, RZ, RZ ;  /* 0x000000ff0b0b7210 */ /* 0x000fc60007ffe1ff */
[----:B------:R-:W-:-:S04]  /*0500*/  IMAD.HI.U32 R10, R9, R34, RZ ;  /* 0x00000022090a7227 */ /* 0x000fc800078e00ff */
[----:B------:R-:W-:Y:S02]  /*0510*/  IMAD.MOV R7, RZ, RZ, -R7 ;  /* 0x000000ffff077224 */ /* 0x000fe400078e0a07 */
[----:B------:R-:W-:Y:S02]  /*0520*/  IMAD.MOV R8, RZ, RZ, -R8 ;  /* 0x000000ffff087224 */ /* 0x000fe400078e0a08 */
[----:B------:R-:W-:Y:S02]  /*0530*/  IMAD.MOV R5, RZ, RZ, -R5 ;  /* 0x000000ffff057224 */ /* 0x000fe400078e0a05 */
[----:B------:R-:W-:Y:S02]  /*0540*/  IMAD.MOV R10, RZ, RZ, -R10 ;  /* 0x000000ffff0a7224 */ /* 0x000fe400078e0a0a */
[C---:B------:R-:W-:Y:S02]  /*0550*/  IMAD R17, R37.reuse, R7, R18 ;  /* 0x0000000725117224 */ /* 0x040fe400078e0212 */
[----:B------:R-:W-:-:S02]  /*0560*/  IMAD R18, R37, R8, R32 ;  /* 0x0000000825127224 */ /* 0x000fc400078e0220 */
[C---:B------:R-:W-:Y:S01]  /*0570*/  IMAD R12, R37.reuse, R5, R12 ;  /* 0x00000005250c7224 */ /* 0x040fe200078e020c */
[C---:B------:R-:W-:Y:S01]  /*0580*/  ISETP.GT.U32.AND P5, PT, R37.reuse, R17, PT ;  /* 0x000000112500720c */ /* 0x040fe20003fa4070 */
[C---:B------:R-:W-:Y:S01]  /*0590*/  IMAD R32, R37.reuse, R10, R34 ;  /* 0x0000000a25207224 */ /* 0x040fe200078e0222 */
[C---:B------:R-:W-:Y:S01]  /*05a0*/  ISETP.GT.U32.AND P1, PT, R37.reuse, R18, PT ;  /* 0x000000122500720c */ /* 0x040fe20003f24070 */
[----:B------:R-:W-:Y:S01]  /*05b0*/  IMAD R34, R37, R11, R36 ;  /* 0x0000000b25227224 */ /* 0x000fe200078e0224 */
[----:B------:R-:W-:Y:S01]  /*05c0*/  IABS R36, R26 ;  /* 0x0000001a00247213 */ /* 0x000fe20000000000 */
[----:B------:R-:W-:Y:S01]  /*05d0*/  IMAD.HI.U32 R5, R9, R16, RZ ;  /* 0x0000001009057227 */ /* 0x000fe200078e00ff */
[C---:B------:R-:W-:Y:S02]  /*05e0*/  ISETP.GT.U32.AND P4, PT, R37.reuse, R12, PT ;  /* 0x0000000c2500720c */ /* 0x040fe40003f84070 */
[----:B------:R-:W-:Y:S01]  /*05f0*/  ISETP.GT.U32.AND P2, PT, R37, R32, PT ;  /* 0x000000202500720c */ /* 0x000fe20003f44070 */
[----:B------:R-:W-:-:S02]  /*0600*/  IMAD.MOV R5, RZ, RZ, -R5 ;  /* 0x000000ffff057224 */ /* 0x000fc400078e0a05 */
[----:B------:R-:W-:-:S04]  /*0610*/  IMAD.HI.U32 R9, R9, R36, RZ ;  /* 0x0000002409097227 */ /* 0x000fc800078e00ff */
[C---:B------:R-:W-:Y:S01]  /*0620*/  IMAD R16, R37.reuse, R5, R16 ;  /* 0x0000000525107224 */ /* 0x040fe200078e0210 */
[----:B------:R-:W-:Y:S01]  /*0630*/  LOP3.LUT R5, R28, 0xe, R3, 0xfe, !PT ;  /* 0x0000000e1c057812 */ /* 0x000fe200078efe03 */
[----:B------:R-:W-:Y:S02]  /*0640*/  IMAD.MOV R10, RZ, RZ, -R9 ;  /* 0x000000ffff0a7224 */ /* 0x000fe400078e0a09 */
[--C-:B------:R-:W-:Y:S01]  /*0650*/  @!P4 IMAD.IADD R12, R12, 0x1, -R37.reuse ;  /* 0x000000010c0cc824 */ /* 0x100fe200078e0a25 */
[C---:B------:R-:W-:Y:S01]  /*0660*/  ISETP.GT.U32.AND P3, PT, R37.reuse, R16, PT ;  /* 0x000000102500720c */ /* 0x040fe20003f64070 */
[C---:B------:R-:W-:Y:S01]  /*0670*/  IMAD R36, R37.reuse, R10, R36 ;  /* 0x0000000a25247224 */ /* 0x040fe200078e0224 */
[----:B------:R-:W-:Y:S01]  /*0680*/  ISETP.GT.U32.AND P4, PT, R37, R34, PT ;  /* 0x000000222500720c */ /* 0x000fe20003f84070 */
[--C-:B------:R-:W-:Y:S01]  /*0690*/  @!P6 IMAD.IADD R14, R14, 0x1, -R37.reuse ;  /* 0x000000010e0ee824 */ /* 0x100fe200078e0a25 */
[----:B------:R-:W-:Y:S01]  /*06a0*/  IABS R11, R5 ;  /* 0x00000005000b7213 */ /* 0x000fe20000000000 */
[--C-:B------:R-:W-:Y:S01]  /*06b0*/  @!P5 IMAD.IADD R17, R17, 0x1, -R37.reuse ;  /* 0x000000011111d824 */ /* 0x100fe200078e0a25 */
[----:B------:R-:W-:Y:S01]  /*06c0*/  ISETP.GT.U32.AND P6, PT, R37, R36, PT ;  /* 0x000000242500720c */ /* 0x000fe20003fc4070 */
[----:B------:R-:W-:Y:S01]  /*06d0*/  @!P1 IMAD.IADD R18, R18, 0x1, -R37 ;  /* 0x0000000112129824 */ /* 0x000fe200078e0a25 */
[----:B------:R-:W-:Y:S01]  /*06e0*/  ISETP.GE.AND P0, PT, R5, RZ, PT ;  /* 0x000000ff0500720c */ /* 0x000fe20003f06270 */
[----:B------:R-:W-:Y:S01]  /*06f0*/  IMAD.HI.U32 R5, R6, R11, RZ ;  /* 0x0000000b06057227 */ /* 0x000fe200078e00ff */
[----:B------:R-:W-:-:S02]  /*0700*/  ISETP.GT.U32.AND P5, PT, R37, R14, PT ;  /* 0x0000000e2500720c */ /* 0x000fc40003fa4070 */
[C---:B------:R-:W-:Y:S01]  /*0710*/  ISETP.GT.U32.AND P1, PT, R37.reuse, R17, PT ;  /* 0x000000112500720c */ /* 0x040fe20003f24070 */
[--C-:B------:R-:W-:Y:S01]  /*0720*/  @!P3 IMAD.IADD R16, R16, 0x1, -R37.reuse ;  /* 0x000000011010b824 */ /* 0x100fe200078e0a25 */
[C---:B------:R-:W-:Y:S01]  /*0730*/  ISETP.GT.U32.AND P3, PT, R37.reuse, R12, PT ;  /* 0x0000000c2500720c */ /* 0x040fe20003f64070 */
[----:B------:R-:W-:Y:S02]  /*0740*/  @!P4 IMAD.IADD R34, R34, 0x1, -R37 ;  /* 0x000000012222c824 */ /* 0x000fe400078e0a25 */
[----:B------:R-:W-:Y:S01]  /*0750*/  IMAD.MOV R5, RZ, RZ, -R5 ;  /* 0x000000ffff057224 */ /* 0x000fe200078e0a05 */
[----:B------:R-:W-:Y:S01]  /*0760*/  ISETP.GT.U32.AND P4, PT, R37, R16, PT ;  /* 0x000000102500720c */ /* 0x000fe20003f84070 */
[----:B------:R-:W-:Y:S01]  /*0770*/  IMAD.HI.U32 R8, R6, R15, RZ ;  /* 0x0000000f06087227 */ /* 0x000fe200078e00ff */
[----:B------:R-:W-:-:S03]  /*0780*/  @!P6 IADD3 R36, R36, -R37, RZ ;  /* 0x800000252424e210 */ /* 0x000fc60007ffe0ff */
[----:B------:R-:W-:Y:S01]  /*0790*/  IMAD R5, R4, R5, R11 ;  /* 0x0000000504057224 */ /* 0x000fe200078e020b */
[----:B------:R-:W-:Y:S01]  /*07a0*/  ISETP.GT.U32.AND P6, PT, R37, R36, PT ;  /* 0x000000242500720c */ /* 0x000fe20003fc4070 */
[----:B------:R-:W-:Y:S02]  /*07b0*/  IMAD.MOV R9, RZ, RZ, -R8 ;  /* 0x000000ffff097224 */ /* 0x000fe400078e0a08 */
[----:B------:R-:W-:-:S04]  /*07c0*/  IMAD.HI.U32 R7, R6, R13, RZ ;  /* 0x0000000d06077227 */ /* 0x000fc800078e00ff */
[----:B------:R-:W-:Y:S01]  /*07d0*/  @!P4 IMAD.IADD R16, R16, 0x1, -R37 ;  /* 0x000000011010c824 */ /* 0x000fe200078e0a25 */
[----:B------:R-:W-:Y:S01]  /*07e0*/  ISETP.GT.U32.AND P4, PT, R4, R5, PT ;  /* 0x000000050400720c */ /* 0x000fe20003f84070 */
[----:B------:R-:W-:-:S04]  /*07f0*/  IMAD.HI.U32 R8, R6, R19, RZ ;  /* 0x0000001306087227 */ /* 0x000fc800078e00ff */
[--C-:B------:R-:W-:Y:S01]  /*0800*/  @!P2 IMAD.IADD R32, R32, 0x1, -R37.reuse ;  /* 0x000000012020a824 */ /* 0x100fe200078e0a25 */
[C---:B------:R-:W-:Y:S01]  /*0810*/  ISETP.GT.U32.AND P2, PT, R37.reuse, R18, PT ;  /* 0x000000122500720c */ /* 0x040fe20003f44070 */
[--C-:B------:R-:W-:Y:S01]  /*0820*/  @!P5 IMAD.IADD R14, R14, 0x1, -R37.reuse ;  /* 0x000000010e0ed824 */ /* 0x100fe200078e0a25 */
[----:B------:R-:W-:Y:S01]  /*0830*/  ISETP.GT.U32.AND P5, PT, R37, R34, PT ;  /* 0x000000222500720c */ /* 0x000fe20003fa4070 */
[--C-:B------:R-:W-:Y:S01]  /*0840*/  @!P1 IMAD.IADD R17, R17, 0x1, -R37.reuse ;  /* 0x0000000111119824 */ /* 0x100fe200078e0a25 */
[----:B------:R-:W-:Y:S01]  /*0850*/  ISETP.GE.AND P1, PT, R20, RZ, PT ;  /* 0x000000ff1400720c */ /* 0x000fe20003f26270 */
[----:B------:R-:W-:Y:S01]  /*0860*/  @!P6 IMAD.IADD R36, R36, 0x1, -R37 ;  /* 0x000000012424e824 */ /* 0x000fe200078e0a25 */
[----:B------:R-:W-:Y:S01]  /*0870*/  ISETP.GE.AND P6, PT, R30, RZ, PT ;  /* 0x000000ff1e00720c */ /* 0x000fe20003fc6270 */
[----:B------:R-:W-:Y:S01]  /*0880*/  IMAD.MOV R7, RZ, RZ, -R7 ;  /* 0x000000ffff077224 */ /* 0x000fe200078e0a07 */
[----:B------:R-:W-:Y:S01]  /*0890*/  IADD3 R8, -R8, RZ, RZ ;  /* 0x000000ff08087210 */ /* 0x000fe20007ffe1ff */
[C---:B------:R-:W-:Y:S01]  /*08a0*/  IMAD R9, R4.reuse, R9, R15 ;  /* 0x0000000904097224 */ /* 0x040fe200078e020f */
[----:B------:R-:W-:Y:S01]  /*08b0*/  @!P4 IADD3 R5, R5, -R4, RZ ;  /* 0x800000040505c210 */ /* 0x000fe20007ffe0ff */
[C---:B------:R-:W-:Y:S01]  /*08c0*/  IMAD R7, R4.reuse, R7, R13 ;  /* 0x0000000704077224 */ /* 0x040fe200078e020d */
[----:B------:R-:W-:Y:S01]  /*08d0*/  IABS R13, R41 ;  /* 0x00000029000d7213 */ /* 0x000fe20000000000 */
[----:B------:R-:W-:Y:S01]  /*08e0*/  IMAD R11, R4, R8, R19 ;  /* 0x00000008040b7224 */ /* 0x000fe200078e0213 */
[----:B------:R-:W-:Y:S01]  /*08f0*/  @!P2 IADD3 R18, R18, -R37, RZ ;  /* 0x800000251212a210 */ /* 0x000fe20007ffe0ff */
[----:B------:R-:W-:Y:S01]  /*0900*/  @!P3 IMAD.IADD R12, R12, 0x1, -R37 ;  /* 0x000000010c0cb824 */ /* 0x000fe200078e0a25 */
[----:B------:R-:W-:Y:S01]  /*0910*/  ISETP.GT.U32.AND P3, PT, R37, R32, PT ;  /* 0x000000202500720c */ /* 0x000fe20003f64070 */
[----:B------:R-:W-:Y:S01]  /*0920*/  IMAD.HI.U32 R8, R6, R13, RZ ;  /* 0x0000000d06087227 */ /* 0x000fe200078e00ff */
[----:B------:R-:W-:-:S02]  /*0930*/  ISETP.GE.AND P2, PT, R21, RZ, PT ;  /* 0x000000ff1500720c */ /* 0x000fc40003f46270 */
[----:B------:R-:W-:Y:S01]  /*0940*/  ISETP.GT.U32.AND P4, PT, R4, R5, PT ;  /* 0x000000050400720c */ /* 0x000fe20003f84070 */
[--C-:B------:R-:W-:Y:S01]  /*0950*/  @!P5 IMAD.IADD R34, R34, 0x1, -R37.reuse ;  /* 0x000000012222d824 */ /* 0x100fe200078e0a25 */
[C---:B------:R-:W-:Y:S01]  /*0960*/  ISETP.GT.U32.AND P5, PT, R4.reuse, R7, PT ;  /* 0x000000070400720c */ /* 0x040fe20003fa4070 */
[----:B------:R-:W-:Y:S01]  /*0970*/  @!P1 IMAD.MOV R14, RZ, RZ, -R14 ;  /* 0x000000ffff0e9224 */ /* 0x000fe200078e0a0e */
[C---:B------:R-:W-:Y:S01]  /*0980*/  ISETP.GT.U32.AND P1, PT, R4.reuse, R11, PT ;  /* 0x0000000b0400720c */ /* 0x040fe20003f24070 */
[----:B------:R-:W-:Y:S01]  /*0990*/  @!P6 IMAD.MOV R12, RZ, RZ, -R12 ;  /* 0x000000ffff0ce224 */ /* 0x000fe200078e0a0c */
[----:B------:R-:W-:Y:S02]  /*09a0*/  ISETP.GT.U32.AND P6, PT, R4, R9, PT ;  /* 0x000000090400720c */ /* 0x000fe40003fc4070 */
[----:B------:R-:W-:Y:S01]  /*09b0*/  IADD3 R8, -R8, RZ, RZ ;  /* 0x000000ff08087210 */ /* 0x000fe20007ffe1ff */
[----:B------:R-:W-:Y:S01]  /*09c0*/  @!P3 IMAD.IADD R32, R32, 0x1, -R37 ;  /* 0x000000012020b824 */ /* 0x000fe200078e0a25 */
[----:B------:R-:W-:-:S02]  /*09d0*/  IABS R15, R42 ;  /* 0x0000002a000f7213 */ /* 0x000fc40000000000 */
[----:B------:R-:W-:Y:S01]  /*09e0*/  IABS R19, R43 ;  /* 0x0000002b00137213 */ /* 0x000fe20000000000 */
[----:B------:R-:W-:Y:S01]  /*09f0*/  IMAD R13, R4, R8, R13 ;  /* 0x00000008040d7224 */ /* 0x000fe200078e020d */
[----:B------:R-:W-:Y:S01]  /*0a00*/  @!P2 IADD3 R16, -R16, RZ, RZ ;  /* 0x000000ff1010a210 */ /* 0x000fe20007ffe1ff */
[----:B------:R-:W-:Y:S01]  /*0a10*/  IMAD.HI.U32 R10, R6, R15, RZ ;  /* 0x0000000f060a7227 */ /* 0x000fe200078e00ff */
[----:B------:R-:W-:Y:S02]  /*0a20*/  ISETP.GE.AND P3, PT, R22, RZ, PT ;  /* 0x000000ff1600720c */ /* 0x000fe40003f66270 */
[----:B------:R-:W-:Y:S01]  /*0a30*/  @!P1 IADD3 R11, R11, -R4, RZ ;  /* 0x800000040b0b9210 */ /* 0x000fe20007ffe0ff */
[--C-:B------:R-:W-:Y:S01]  /*0a40*/  @!P4 IMAD.IADD R5, R5, 0x1, -R4.reuse ;  /* 0x000000010505c824 */ /* 0x100fe200078e0a04 */
[----:B------:R-:W-:Y:S01]  /*0a50*/  ISETP.GT.U32.AND P2, PT, R4, R13, PT ;  /* 0x0000000d0400720c */ /* 0x000fe20003f44070 */
[--C-:B------:R-:W-:Y:S01]  /*0a60*/  @!P5 IMAD.IADD R7, R7, 0x1, -R4.reuse ;  /* 0x000000010707d824 */ /* 0x100fe200078e0a04 */
[----:B------:R-:W-:Y:S01]  /*0a70*/  ISETP.GE.AND P4, PT, R23, RZ, PT ;  /* 0x000000ff1700720c */ /* 0x000fe20003f86270 */
[----:B------:R-:W-:Y:S01]  /*0a80*/  @!P6 IMAD.IADD R9, R9, 0x1, -R4 ;  /* 0x000000010909e824 */ /* 0x000fe200078e0a04 */
[----:B------:R-:W-:Y:S01]  /*0a90*/  ISETP.GE.AND P5, PT, R24, RZ, PT ;  /* 0x000000ff1800720c */ /* 0x000fe20003fa6270 */
[----:B------:R-:W-:Y:S01]  /*0aa0*/  IMAD.MOV R10, RZ, RZ, -R10 ;  /* 0x000000ffff0a7224 */ /* 0x000fe200078e0a0a */
[----:B------:R-:W-:Y:S01]  /*0ab0*/  ISETP.GE.AND P1, PT, R26, RZ, PT ;  /* 0x000000ff1a00720c */ /* 0x000fe20003f26270 */
[----:B------:R-:W-:Y:S01]  /*0ac0*/  IMAD.HI.U32 R8, R6, R19, RZ ;  /* 0x0000001306087227 */ /* 0x000fe200078e00ff */
[----:B------:R-:W-:-:S03]  /*0ad0*/  ISETP.GE.AND P6, PT, R25, RZ, PT ;  /* 0x000000ff1900720c */ /* 0x000fc60003fc6270 */
[----:B------:R-:W-:-:S04]  /*0ae0*/  IMAD.HI.U32 R6, R6, R35, RZ ;  /* 0x0000002306067227 */ /* 0x000fc800078e00ff */
[----:B------:R-:W-:Y:S02]  /*0af0*/  IMAD R15, R4, R10, R15 ;  /* 0x0000000a040f7224 */ /* 0x000fe400078e020f */
[----:B------:R-:W-:Y:S02]  /*0b00*/  IMAD.MOV R8, RZ, RZ, -R8 ;  /* 0x000000ffff087224 */ /* 0x000fe400078e0a08 */
[----:B------:R-:W-:Y:S02]  /*0b10*/  IMAD.MOV R10, RZ, RZ, -R6 ;  /* 0x000000ffff0a7224 */ /* 0x000fe400078e0a06 */
[----:B------:R-:W-:Y:S01]  /*0b20*/  IMAD.MOV.U32 R6, RZ, RZ, R17 ;  /* 0x000000ffff067224 */ /* 0x000fe200078e0011 */
[----:B------:R-:W-:Y:S01]  /*0b30*/  @!P6 IADD3 R34, -R34, RZ, RZ ;  /* 0x000000ff2222e210 */ /* 0x000fe20007ffe1ff */
[C---:B------:R-:W-:Y:S02]  /*0b40*/  IMAD R17, R4.reuse, R8, R19 ;  /* 0x0000000804117224 */ /* 0x040fe400078e0213 */
[C---:B------:R-:W-:Y:S01]  /*0b50*/  IMAD R19, R4.reuse, R10, R35 ;  /* 0x0000000a04137224 */ /* 0x040fe200078e0223 */
[----:B------:R-:W-:Y:S01]  /*0b60*/  LOP3.LUT R35, RZ, c[0x0][0x178], RZ, 0x33, !PT ;  /* 0x00005e00ff237a12 */ /* 0x000fe200078e33ff */
[----:B------:R-:W-:Y:S01]  /*0b70*/  @!P3 IMAD.MOV R6, RZ, RZ, -R6 ;  /* 0x000000ffff06b224 */ /* 0x000fe200078e0a06 */
[C---:B------:R-:W-:Y:S01]  /*0b80*/  ISETP.GT.U32.AND P3, PT, R4.reuse, R15, PT ;  /* 0x0000000f0400720c */ /* 0x040fe20003f64070 */
[----:B------:R-:W-:Y:S01]  /*0b90*/  @!P2 IMAD.IADD R13, R13, 0x1, -R4 ;  /* 0x000000010d0da824 */ /* 0x000fe200078e0a04 */
[----:B------:R-:W-:Y:S01]  /*0ba0*/  ISETP.NE.AND P2, PT, RZ, c[0x0][0x178], PT ;  /* 0x00005e00ff007a0c */ /* 0x000fe20003f45270 */
[----:B------:R-:W-:Y:S01]  /*0bb0*/  @!P4 IMAD.MOV R18, RZ, RZ, -R18 ;  /* 0x000000ffff12c224 */ /* 0x000fe200078e0a12 */
[----:B------:R-:W-:Y:S01]  /*0bc0*/  ISETP.GT.U32.AND P4, PT, R4, R9, PT ;  /* 0x000000090400720c */ /* 0x000fe20003f84070 */
[----:B------:R-:W-:Y:S01]  /*0bd0*/  @!P5 IMAD.MOV R32, RZ, RZ, -R32 ;  /* 0x000000ffff20d224 */ /* 0x000fe200078e0a20 */
[C---:B------:R-:W-:Y:S01]  /*0be0*/  SEL R54, R35.reuse, R12, !P2 ;  /* 0x0000000c23367207 */ /* 0x040fe20005000000 */
[----:B------:R-:W-:Y:S01]  /*0bf0*/  @!P1 IMAD.MOV R36, RZ, RZ, -R36 ;  /* 0x000000ffff249224 */ /* 0x000fe200078e0a24 */
[C---:B------:R-:W-:Y:S01]  /*0c00*/  SEL R56, R35.reuse, R14, !P2 ;  /* 0x0000000e23387207 */ /* 0x040fe20005000000 */
[----:B------:R-:W-:Y:S01]  /*0c10*/  @!P0 IMAD.MOV R5, RZ, RZ, -R5 ;  /* 0x000000ffff058224 */ /* 0x000fe200078e0a05 */
[----:B------:R-:W-:Y:S01]  /*0c20*/  SEL R58, R35, R16, !P2 ;  /* 0x00000010233a7207 */ /* 0x000fe20005000000 */
[----:B------:R-:W-:Y:S01]  /*0c30*/  IMAD.SHL.U32 R10, R31, 0x10, RZ ;  /* 0x000000101f0a7824 */ /* 0x000fe200078e00ff */
[----:B------:R-:W-:Y:S01]  /*0c40*/  SEL R60, R35, R6, !P2 ;  /* 0x00000006233c7207 */ /* 0x000fe20005000000 */
[--C-:B------:R-:W-:Y:S01]  /*0c50*/  @!P3 IMAD.IADD R15, R15, 0x1, -R4.reuse ;  /* 0x000000010f0fb824 */ /* 0x100fe200078e0a04 */
[C---:B------:R-:W-:Y:S01]  /*0c60*/  SEL R62, R35.reuse, R18, !P2 ;  /* 0x00000012233e7207 */ /* 0x040fe20005000000 */
[--C-:B------:R-:W-:Y:S01]  /*0c70*/  IMAD R45, R54, c[0x0][0x188], R27.reuse ;  /* 0x00006200362d7a24 */ /* 0x100fe200078e021b */
[----:B------:R-:W-:Y:S01]  /*0c80*/  SEL R64, R35, R32, !P2 ;  /* 0x0000002023407207 */ /* 0x000fe20005000000 */
[--C-:B------:R-:W-:Y:S01]  /*0c90*/  @!P4 IMAD.IADD R9, R9, 0x1, -R4.reuse ;  /* 0x000000010909c824 */ /* 0x100fe200078e0a04 */
[C---:B------:R-:W-:Y:S01]  /*0ca0*/  SEL R66, R35.reuse, R34, !P2 ;  /* 0x0000002223427207 */ /* 0x040fe20005000000 */
[--C-:B------:R-:W-:Y:S01]  /*0cb0*/  IMAD R47, R56, c[0x0][0x188], R27.reuse ;  /* 0x00006200382f7a24 */ /* 0x100fe200078e021b */
[----:B------:R-:W-:Y:S01]  /*0cc0*/  SEL R68, R35, R36, !P2 ;  /* 0x0000002423447207 */ /* 0x000fe20005000000 */
[----:B------:R-:W-:Y:S01]  /*0cd0*/  IMAD.SHL.U32 R35, R31, 0x20, RZ ;  /* 0x000000201f237824 */ /* 0x000fe200078e00ff */
[----:B------:R-:W-:Y:S01]  /*0ce0*/  ISETP.GT.U32.AND P2, PT, R4, R17, PT ;  /* 0x000000110400720c */ /* 0x000fe20003f44070 */
[--C-:B------:R-:W-:Y:S01]  /*0cf0*/  IMAD R49, R58, c[0x0][0x188], R27.reuse ;  /* 0x000062003a317a24 */ /* 0x100fe200078e021b */
        /* <DEDUP_REMOVED lines=8> */
[----:B------:R-:W-:Y:S01]  /*0d80*/  ISETP.GE.AND P0, PT, R38, RZ, PT ;  /* 0x000000ff2600720c */ /* 0x000fe20003f06270 */
[----:B------:R-:W-:Y:S01]  /*0d90*/  IMAD R59, R68, c[0x0][0x188], R27 ;  /* 0x00006200443b7a24 */ /* 0x000fe200078e021b */
[----:B------:R-:W-:Y:S01]  /*0da0*/  ISETP.GT.U32.AND P1, PT, R4, R13, PT ;  /* 0x0000000d0400720c */ /* 0x000fe20003f24070 */
[----:B------:R-:W-:Y:S01]  /*0db0*/  @!P2 IMAD.IADD R17, R17, 0x1, -R4 ;  /* 0x000000011111a824 */ /* 0x000fe200078e0a04 */
[----:B------:R-:W-:-:S02]  /*0dc0*/  SHF.R.U32.HI R6, RZ, 0x2, R31 ;  /* 0x00000002ff067819 */ /* 0x000fc4000001161f */
[-C--:B------:R-:W-:Y:S01]  /*0dd0*/  @!P4 IADD3 R19, R19, -R4.reuse, RZ ;  /* 0x800000041313c210 */ /* 0x080fe20007ffe0ff */
[--C-:B------:R-:W-:Y:S01]  /*0de0*/  @!P3 IMAD.IADD R7, R7, 0x1, -R4.reuse ;  /* 0x000000010707b824 */ /* 0x100fe200078e0a04 */
[C---:B------:R-:W-:Y:S02]  /*0df0*/  ISETP.GT.U32.AND P2, PT, R4.reuse, R17, PT ;  /* 0x000000110400720c */ /* 0x040fe40003f44070 */
[----:B------:R-:W-:Y:S01]  /*0e00*/  ISETP.GT.U32.AND P4, PT, R4, R19, PT ;  /* 0x000000130400720c */ /* 0x000fe20003f84070 */
[--C-:B------:R-:W-:Y:S01]  /*0e10*/  @!P6 IMAD.IADD R15, R15, 0x1, -R4.reuse ;  /* 0x000000010f0fe824 */ /* 0x100fe200078e0a04 */
[----:B------:R-:W-:Y:S01]  /*0e20*/  @!P5 IADD3 R11, R11, -R4, RZ ;  /* 0x800000040b0bd210 */ /* 0x000fe20007ffe0ff */
[----:B------:R-:W-:Y:S01]  /*0e30*/  @!P0 IMAD.MOV R7, RZ, RZ, -R7 ;  /* 0x000000ffff078224 */ /* 0x000fe200078e0a07 */
[----:B------:R-:W-:Y:S01]  /*0e40*/  ISETP.GE.AND P3, PT, R39, RZ, PT ;  /* 0x000000ff2700720c */ /* 0x000fe20003f66270 */
[----:B------:R-:W-:Y:S01]  /*0e50*/  @!P1 IMAD.IADD R13, R13, 0x1, -R4 ;  /* 0x000000010d0d9824 */ /* 0x000fe200078e0a04 */
[----:B------:R-:W-:-:S02]  /*0e60*/  ISETP.GE.AND P5, PT, R40, RZ, PT ;  /* 0x000000ff2800720c */ /* 0x000fc40003fa6270 */
[----:B------:R-:W-:Y:S02]  /*0e70*/  ISETP.GE.AND P6, PT, R42, RZ, PT ;  /* 0x000000ff2a00720c */ /* 0x000fe40003fc6270 */
[----:B------:R-:W-:Y:S01]  /*0e80*/  ISETP.GE.AND P0, PT, R43, RZ, PT ;  /* 0x000000ff2b00720c */ /* 0x000fe20003f06270 */
[--C-:B------:R-:W-:Y:S01]  /*0e90*/  @!P2 IMAD.IADD R17, R17, 0x1, -R4.reuse ;  /* 0x000000011111a824 */ /* 0x100fe200078e0a04 */
[----:B------:R-:W-:Y:S01]  /*0ea0*/  ISETP.GE.AND P2, PT, R44, RZ, PT ;  /* 0x000000ff2c00720c */ /* 0x000fe20003f46270 */
[----:B------:R-:W-:Y:S01]  /*0eb0*/  @!P4 IMAD.IADD R19, R19, 0x1, -R4 ;  /* 0x000000011313c824 */ /* 0x000fe200078e0a04 */
[----:B------:R-:W-:Y:S02]  /*0ec0*/  ISETP.GE.AND P1, PT, R41, RZ, PT ;  /* 0x000000ff2900720c */ /* 0x000fe40003f26270 */
[----:B------:R-:W-:Y:S01]  /*0ed0*/  SGXT.U32 R6, R6, 0x1 ;  /* 0x000000010606781a */ /* 0x000fe20000000000 */
[----:B------:R-:W-:Y:S01]  /*0ee0*/  @!P3 IMAD.MOV R9, RZ, RZ, -R9 ;  /* 0x000000ffff09b224 */ /* 0x000fe200078e0a09 */
[----:B------:R-:W-:Y:S01]  /*0ef0*/  LOP3.LUT R10, R10, 0x70, RZ, 0xe2, !PT ;  /* 0x000000700a0a7812 */ /* 0x000fe200078ee2ff */
[----:B------:R-:W-:Y:S01]  /*0f00*/  @!P5 IMAD.MOV R11, RZ, RZ, -R11 ;  /* 0x000000ffff0bd224 */ /* 0x000fe200078e0a0b */
[C---:B------:R-:W-:Y:S01]  /*0f10*/  LOP3.LUT R8, R3.reuse, R6, RZ, 0x3c, !PT ;  /* 0x0000000603087212 */ /* 0x040fe200078e3cff */
[----:B------:R-:W-:Y:S01]  /*0f20*/  IMAD.SHL.U32 R6, R6, 0x8, RZ ;  /* 0x0000000806067824 */ /* 0x000fe200078e00ff */
[C---:B------:R-:W-:Y:S01]  /*0f30*/  LOP3.LUT R16, R3.reuse, 0x6, RZ, 0xfc, !PT ;  /* 0x0000000603107812 */ /* 0x040fe200078efcff */
[C---:B------:R-:W-:Y:S01]  /*0f40*/  IMAD R10, R3.reuse, 0x80, R10 ;  /* 0x00000080030a7824 */ /* 0x040fe200078e020a */
[----:B------:R-:W-:Y:S01]  /*0f50*/  SHF.R.S32.HI R39, RZ, 0x1f, R2 ;  /* 0x0000001fff277819 */ /* 0x000fe20000011402 */
[----:B------:R-:W-:Y:S01]  /*0f60*/  @!P6 IMAD.MOV R15, RZ, RZ, -R15 ;  /* 0x000000ffff0fe224 */ /* 0x000fe200078e0a0f */
[----:B------:R-:W-:Y:S01]  /*0f70*/  LOP3.LUT R14, R3, 0x4, RZ, 0xfc, !PT ;  /* 0x00000004030e7812 */ /* 0x000fe200078efcff */
[----:B------:R-:W-:Y:S01]  /*0f80*/  @!P0 IMAD.MOV R17, RZ, RZ, -R17 ;  /* 0x000000ffff118224 */ /* 0x000fe200078e0a11 */
[----:B------:R-:W-:Y:S01]  /*0f90*/  LOP3.LUT R37, R6, 0x8, R31, 0x78, !PT ;  /* 0x0000000806257812 */ /* 0x000fe200078e781f */
[----:B------:R-:W-:Y:S01]  /*0fa0*/  @!P2 IMAD.MOV R19, RZ, RZ, -R19 ;  /* 0x000000ffff13a224 */ /* 0x000fe200078e0a13 */
[----:B------:R-:W-:Y:S01]  /*0fb0*/  LEA.HI R36, R39, R2, RZ, 0x4 ;  /* 0x0000000227247211 */ /* 0x000fe200078f20ff */
[----:B------:R-:W-:Y:S01]  /*0fc0*/  IMAD R16, R16, 0x10, R27 ;  /* 0x0000001010107824 */ /* 0x000fe200078e021b */
[----:B------:R-:W-:Y:S01]  /*0fd0*/  LOP3.LUT R12, R3, 0x2, RZ, 0xfc, !PT ;  /* 0x00000002030c7812 */ /* 0x000fe200078efcff */
[----:B------:R-:W-:Y:S01]  /*0fe0*/  IMAD.MOV.U32 R3, RZ, RZ, c[0x0][0x174] ;  /* 0x00005d00ff037624 */ /* 0x000fe200078e00ff */
[----:B------:R-:W-:-:S02]  /*0ff0*/  ISETP.NE.AND P4, PT, RZ, c[0x0][0x17c], PT ;  /* 0x00005f00ff007a0c */ /* 0x000fc40003f85270 */
[----:B------:R-:W-:Y:S01]  /*1000*/  LOP3.LUT R2, RZ, c[0x0][0x17c], RZ, 0x33, !PT ;  /* 0x00005f00ff027a12 */ /* 0x000fe200078e33ff */
[----:B------:R-:W-:Y:S01]  /*1010*/  IMAD R12, R12, 0x10, R27 ;  /* 0x000000100c0c7824 */ /* 0x000fe200078e021b */
[----:B------:R-:W-:Y:S02]  /*1020*/  @!P1 IADD3 R13, -R13, RZ, RZ ;  /* 0x000000ff0d0d9210 */ /* 0x000fe40007ffe1ff */
[----:B------:R-:W-:Y:S02]  /*1030*/  LEA R14, R14, R27, 0x4 ;  /* 0x0000001b0e0e7211 */ /* 0x000fe400078e20ff */
[----:B------:R-:W-:Y:S02]  /*1040*/  LOP3.LUT R43, R37, R10, RZ, 0xfc, !PT ;  /* 0x0000000a252b7212 */ /* 0x000fe400078efcff */
[----:B------:R-:W-:Y:S02]  /*1050*/  SHF.L.U32 R8, R8, 0x4, RZ ;  /* 0x0000000408087819 */ /* 0x000fe400000006ff */
[C---:B------:R-:W-:Y:S01]  /*1060*/  SEL R18, R2.reuse, R5, !P4 ;  /* 0x0000000502127207 */ /* 0x040fe20006000000 */
[----:B------:R-:W-:Y:S01]  /*1070*/  IMAD.SHL.U32 R43, R43, 0x2, RZ ;  /* 0x000000022b2b7824 */ /* 0x000fe200078e00ff */
[C---:B------:R-:W-:Y:S01]  /*1080*/  SEL R34, R2.reuse, R7, !P4 ;  /* 0x0000000702227207 */ /* 0x040fe20006000000 */
[----:B------:R-:W-:Y:S01]  /*1090*/  CS2R R4, SRZ ;  /* 0x0000000000047805 */ /* 0x000fe2000001ff00 */
[C---:B------:R-:W-:Y:S01]  /*10a0*/  SEL R40, R2.reuse, R9, !P4 ;  /* 0x0000000902287207 */ /* 0x040fe20006000000 */
[----:B------:R-:W-:Y:S01]  /*10b0*/  CS2R R6, SRZ ;  /* 0x0000000000067805 */ /* 0x000fe2000001ff00 */
[C---:B------:R-:W-:Y:S01]  /*10c0*/  SEL R44, R2.reuse, R11, !P4 ;  /* 0x0000000b022c7207 */ /* 0x040fe20006000000 */
[C---:B------:R-:W-:Y:S01]  /*10d0*/  IMAD R61, R27.reuse, c[0x0][0x18c], R18 ;  /* 0x000063001b3d7a24 */ /* 0x040fe200078e0212 */
[C---:B------:R-:W-:Y:S01]  /*10e0*/  SEL R46, R2.reuse, R13, !P4 ;  /* 0x0000000d022e7207 */ /* 0x040fe20006000000 */
[----:B------:R-:W-:Y:S01]  /*10f0*/  IMAD.MOV.U32 R13, RZ, RZ, c[0x0][0x168] ;  /* 0x00005a00ff0d7624 */ /* 0x000fe200078e00ff */
[C---:B------:R-:W-:Y:S01]  /*1100*/  SEL R48, R2.reuse, R15, !P4 ;  /* 0x0000000f02307207 */ /* 0x040fe20006000000 */
[----:B------:R-:W-:Y:S01]  /*1110*/  CS2R R10, SRZ ;  /* 0x00000000000a7805 */ /* 0x000fe2000001ff00 */
[C---:B------:R-:W-:Y:S01]  /*1120*/  SEL R50, R2.reuse, R17, !P4 ;  /* 0x0000001102327207 */ /* 0x040fe20006000000 */
[C---:B------:R-:W-:Y:S01]  /*1130*/  IMAD R63, R27.reuse, c[0x0][0x18c], R34 ;  /* 0x000063001b3f7a24 */ /* 0x040fe200078e0222 */
[----:B------:R-:W-:Y:S01]  /*1140*/  SEL R52, R2, R19, !P4 ;  /* 0x0000001302347207 */ /* 0x000fe20006000000 */
[----:B------:R-:W-:Y:S01]  /*1150*/  IMAD.MOV.U32 R2, RZ, RZ, c[0x0][0x170] ;  /* 0x00005c00ff027624 */ /* 0x000fe200078e00ff */
[----:B------:R-:W-:Y:S01]  /*1160*/  MOV R37, c[0x0][0x18c] ;  /* 0x0000630000257a02 */ /* 0x000fe20000000f00 */
[C---:B------:R-:W-:Y:S01]  /*1170*/  IMAD R65, R27.reuse, c[0x0][0x18c], R40 ;  /* 0x000063001b417a24 */ /* 0x040fe200078e0228 */
[----:B------:R-:W-:Y:S01]  /*1180*/  LOP3.LUT R14, R14, 0x8, RZ, 0x3c, !PT ;  /* 0x000000080e0e7812 */ /* 0x000fe200078e3cff */
[----:B------:R-:W-:Y:S01]  /*1190*/  IMAD R67, R27, c[0x0][0x18c], R44 ;  /* 0x000063001b437a24 */ /* 0x000fe200078e022c */
[----:B------:R-:W-:Y:S01]  /*11a0*/  LOP3.LUT R16, R16, 0x8, RZ, 0x3c, !PT ;  /* 0x0000000810107812 */ /* 0x000fe200078e3cff */
[----:B------:R-:W-:Y:S01]  /*11b0*/  IMAD.SHL.U32 R37, R37, 0x10, RZ ;  /* 0x0000001025257824 */ /* 0x000fe200078e00ff */
[----:B------:R-:W-:Y:S01]  /*11c0*/  LOP3.LUT R32, R8, 0x1e0, R35, 0xf8, !PT ;  /* 0x000001e008207812 */ /* 0x000fe200078ef823 */
[----:B------:R-:W-:Y:S01]  /*11d0*/  IMAD.MOV.U32 R35, RZ, RZ, c[0x0][0x16c] ;  /* 0x00005b00ff237624 */ /* 0x000fe200078e00ff */
[----:B------:R-:W-:Y:S01]  /*11e0*/  CS2R R8, SRZ ;  /* 0x0000000000087805 */ /* 0x000fe2000001ff00 */
[----:B------:R-:W-:Y:S01]  /*11f0*/  SHF.R.S32.HI R36, RZ, 0x4, R36 ;  /* 0x00000004ff247819 */ /* 0x000fe20000011424 */
[----:B------:R-:W-:Y:S01]  /*1200*/  IMAD.SHL.U32 R39, R14, 0x2, RZ ;  /* 0x000000020e277824 */ /* 0x000fe200078e00ff */
[----:B------:R-:W-:Y:S01]  /*1210*/  SHF.L.U32 R38, R12, 0x1, RZ ;  /* 0x000000010c267819 */ /* 0x000fe200000006ff */
[----:B------:R-:W-:-:S02]  /*1220*/  IMAD.SHL.U32 R42, R16, 0x2, RZ ;  /* 0x00000002102a7824 */ /* 0x000fc400078e00ff */
[C---:B------:R-:W-:Y:S02]  /*1230*/  IMAD R69, R27.reuse, c[0x0][0x18c], R46 ;  /* 0x000063001b457a24 */ /* 0x040fe400078e022e */
[C---:B------:R-:W-:Y:S02]  /*1240*/  IMAD R79, R27.reuse, c[0x0][0x18c], R48 ;  /* 0x000063001b4f7a24 */ /* 0x040fe400078e0230 */
[C---:B------:R-:W-:Y:S02]  /*1250*/  IMAD R81, R27.reuse, c[0x0][0x18c], R50 ;  /* 0x000063001b517a24 */ /* 0x040fe400078e0232 */
[----:B------:R-:W-:-:S02]  /*1260*/  IMAD R83, R27, c[0x0][0x18c], R52 ;  /* 0x000063001b537a24 */ /* 0x000fc400078e0234 */
.L_x_1:
[----:B------:R-:W-:Y:S02]  /*1270*/  ISETP.GE.AND P0, PT, R27, UR5, PT ;  /* 0x000000051b007c0c */ /* 0x000fe4000bf06270 */
[----:B------:R-:W-:Y:S02]  /*1280*/  MOV R34, R13 ;  /* 0x0000000d00227202 */ /* 0x000fe40000000f00 */
[----:B------:R-:W-:-:S02]  /*1290*/  PRMT R46, RZ, 0x7610, R46 ;  /* 0x00007610ff2e7816 */ /* 0x000fc4000000002e */
[----:B------:R-:W-:Y:S01]  /*12a0*/  PRMT R44, RZ, 0x7610, R44 ;  /* 0x00007610ff2c7816 */ /* 0x000fe2000000002c */
[----:B------:R-:W-:Y:S01]  /*12b0*/  IMAD.WIDE R12, R57, 0x2, R34 ;  /* 0x00000002390c7825 */ /* 0x000fe200078e0222 */
[----:B------:R-:W-:-:S03]  /*12c0*/  PRMT R48, RZ, 0x7610, R48 ;  /* 0x00007610ff307816 */ /* 0x000fc60000000030 */
[----:B------:R-:W-:Y:S01]  /*12d0*/  IMAD.WIDE R14, R59, 0x2, R34 ;  /* 0x000000023b0e7825 */ /* 0x000fe200078e0222 */
[----:B------:R-:W-:Y:S01]  /*12e0*/  PRMT R50, RZ, 0x7610, R50 ;  /* 0x00007610ff327816 */ /* 0x000fe20000000032 */
[----:B------:R0:W2:Y:S01]  /*12f0*/  @!P0 LDG.E.U16 R46, [R12.64] ;  /* 0x000000060c2e8981 */ /* 0x0000a2000c1e1500 */
[----:B------:R-:W-:Y:S01]  /*1300*/  PRMT R52, RZ, 0x7610, R52 ;  /* 0x00007610ff347816 */ /* 0x000fe20000000034 */
[----:B------:R-:W-:Y:S01]  /*1310*/  IMAD.WIDE R70, R55, 0x2, R34 ;  /* 0x0000000237467825 */ /* 0x000fe200078e0222 */
[----:B------:R-:W-:Y:S01]  /*1320*/  PRMT R54, RZ, 0x7610, R54 ;  /* 0x00007610ff367816 */ /* 0x000fe20000000036 */
[----:B------:R1:W3:Y:S01]  /*1330*/  @!P0 LDG.E.U16 R44, [R14.64] ;  /* 0x000000060e2c8981 */ /* 0x0002e2000c1e1500 */
[----:B------:R-:W-:Y:S01]  /*1340*/  PRMT R58, RZ, 0x7610, R58 ;  /* 0x00007610ff3a7816 */ /* 0x000fe2000000003a */
[----:B------:R-:W-:Y:S01]  /*1350*/  IMAD.WIDE R40, R53, 0x2, R34 ;  /* 0x0000000235287825 */ /* 0x000fe200078e0222 */
[----:B------:R-:W-:Y:S01]  /*1360*/  PRMT R56, RZ, 0x7610, R56 ;  /* 0x00007610ff387816 */ /* 0x000fe20000000038 */
[----:B------:R4:W3:Y:S02]  /*1370*/  @!P0 LDG.E.U16 R48, [R70.64] ;  /* 0x0000000646308981 */ /* 0x0008e4000c1e1500 */
[----:B------:R-:W-:Y:S01]  /*1380*/  IMAD.WIDE R18, R51, 0x2, R34 ;  /* 0x0000000233127825 */ /* 0x000fe200078e0222 */
[----:B------:R-:W-:Y:S01]  /*1390*/  PRMT R60, RZ, 0x7610, R60 ;  /* 0x00007610ff3c7816 */ /* 0x000fe2000000003c */
[----:B------:R1:W3:Y:S02]  /*13a0*/  @!P0 LDG.E.U16 R50, [R40.64] ;  /* 0x0000000628328981 */ /* 0x0002e4000c1e1500 */
[----:B------:R-:W-:Y:S01]  /*13b0*/  IMAD.WIDE R16, R49, 0x2, R34 ;  /* 0x0000000231107825 */ /* 0x000fe200078e0222 */
[----:B------:R-:W-:Y:S01]  /*13c0*/  PRMT R62, RZ, 0x7610, R62 ;  /* 0x00007610ff3e7816 */ /* 0x000fe2000000003e */
[----:B------:R4:W3:Y:S02]  /*13d0*/  @!P0 LDG.E.U16 R52, [R18.64] ;  /* 0x0000000612348981 */ /* 0x0008e4000c1e1500 */
[----:B0-----:R-:W-:Y:S01]  /*13e0*/  IMAD.WIDE R12, R45, 0x2, R34 ;  /* 0x000000022d0c7825 */ /* 0x001fe200078e0222 */
[----:B------:R-:W-:Y:S01]  /*13f0*/  PRMT R64, RZ, 0x7610, R64 ;  /* 0x00007610ff407816 */ /* 0x000fe20000000040 */
[----:B------:R0:W3:Y:S02]  /*1400*/  @!P0 LDG.E.U16 R54, [R16.64] ;  /* 0x0000000610368981 */ /* 0x0000e4000c1e1500 */
[----:B-1----:R-:W-:Y:S01]  /*1410*/  IMAD.WIDE R14, R47, 0x2, R34 ;  /* 0x000000022f0e7825 */ /* 0x002fe200078e0222 */
[----:B------:R-:W-:Y:S01]  /*1420*/  PRMT R66, RZ, 0x7610, R66 ;  /* 0x00007610ff427816 */ /* 0x000fe20000000042 */
[----:B------:R1:W3:Y:S02]  /*1430*/  @!P0 LDG.E.U16 R58, [R12.64] ;  /* 0x000000060c3a8981 */ /* 0x0002e4000c1e1500 */
[----:B------:R-:W-:Y:S01]  /*1440*/  IMAD.WIDE R74, R83, 0x2, R2 ;  /* 0x00000002534a7825 */ /* 0x000fe200078e0202 */
[----:B------:R-:W-:Y:S01]  /*1450*/  PRMT R68, RZ, 0x7610, R68 ;  /* 0x00007610ff447816 */ /* 0x000fe20000000044 */
[----:B------:R0:W3:Y:S02]  /*1460*/  @!P0 LDG.E.U16 R56, [R14.64] ;  /* 0x000000060e388981 */ /* 0x0000e4000c1e1500 */
[----:B------:R-:W-:Y:S01]  /*1470*/  IMAD.WIDE R72, R81, 0x2, R2 ;  /* 0x0000000251487825 */ /* 0x000fe200078e0202 */
[----:B------:R-:W-:Y:S01]  /*1480*/  PRMT R76, RZ, 0x7610, R76 ;  /* 0x00007610ff4c7816 */ /* 0x000fe2000000004c */
[----:B------:R-:W-:Y:S06]  /*1490*/  BAR.SYNC 0x0 ;  /* 0x0000000000007b1d */ /* 0x000fec0000000000 */
[----:B----4-:R-:W-:Y:S01]  /*14a0*/  IMAD.WIDE R70, R79, 0x2, R2 ;  /* 0x000000024f467825 */ /* 0x010fe200078e0202 */
[----:B------:R4:W3:Y:S01]  /*14b0*/  @!P0 LDG.E.U16 R60, [R74.64] ;  /* 0x000000064a3c8981 */ /* 0x0008e2000c1e1500 */
[----:B------:R-:W-:-:S02]  /*14c0*/  PRMT R77, RZ, 0x7610, R77 ;  /* 0x00007610ff4d7816 */ /* 0x000fc4000000004d */
[----:B-1----:R-:W-:Y:S01]  /*14d0*/  IMAD.WIDE R12, R69, 0x2, R2 ;  /* 0x00000002450c7825 */ /* 0x002fe200078e0202 */
[----:B------:R1:W3:Y:S01]  /*14e0*/  @!P0 LDG.E.U16 R62, [R72.64] ;  /* 0x00000006483e8981 */ /* 0x0002e2000c1e1500 */
[----:B------:R-:W-:Y:S02]  /*14f0*/  PRMT R78, RZ, 0x7610, R78 ;  /* 0x00007610ff4e7816 */ /* 0x000fe4000000004e */
[--C-:B0-----:R-:W-:Y:S01]  /*1500*/  IMAD.WIDE R14, R67, 0x2, R2.reuse ;  /* 0x00000002430e7825 */ /* 0x101fe200078e0202 */
[----:B------:R2:W3:Y:S03]  /*1510*/  @!P0 LDG.E.U16 R64, [R70.64] ;  /* 0x0000000646408981 */ /* 0x0004e6000c1e1500 */
[--C-:B------:R-:W-:Y:S01]  /*1520*/  IMAD.WIDE R16, R65, 0x2, R2.reuse ;  /* 0x0000000241107825 */ /* 0x100fe200078e0202 */
[----:B------:R0:W3:Y:S03]  /*1530*/  @!P0 LDG.E.U16 R66, [R12.64] ;  /* 0x000000060c428981 */ /* 0x0000e6000c1e1500 */
[--C-:B------:R-:W-:Y:S01]  /*1540*/  IMAD.WIDE R18, R63, 0x2, R2.reuse ;  /* 0x000000023f127825 */ /* 0x100fe200078e0202 */
[----:B------:R0:W3:Y:S03]  /*1550*/  @!P0 LDG.E.U16 R68, [R14.64] ;  /* 0x000000060e448981 */ /* 0x0000e6000c1e1500 */
[----:B------:R-:W-:Y:S01]  /*1560*/  IMAD.WIDE R40, R61, 0x2, R2 ;  /* 0x000000023d287825 */ /* 0x000fe200078e0202 */
[----:B------:R-:W3:Y:S04]  /*1570*/  @!P0 LDG.E.U16 R76, [R16.64] ;  /* 0x00000006104c8981 */ /* 0x000ee8000c1e1500 */
[----:B------:R-:W3:Y:S04]  /*1580*/  @!P0 LDG.E.U16 R77, [R18.64] ;  /* 0x00000006124d8981 */ /* 0x000ee8000c1e1500 */
[----:B------:R0:W3:Y:S01]  /*1590*/  @!P0 LDG.E.U16 R78, [R40.64] ;  /* 0x00000006284e8981 */ /* 0x0000e2000c1e1500 */
[----:B------:R-:W-:-:S02]  /*15a0*/  UIADD3 UR4, UR4, 0x1, URZ ;  /* 0x0000000104047890 */ /* 0x000fc4000fffe03f */
[----:B------:R-:W-:Y:S01]  /*15b0*/  UIADD3 UR5, UR5, -0x10, URZ ;  /* 0xfffffff005057890 */ /* 0x000fe2000fffe03f */
[----:B------:R-:W-:Y:S01]  /*15c0*/  IMAD.WIDE R2, R37, 0x2, R2 ;  /* 0x0000000225027825 */ /* 0x000fe200078e0202 */
[----:B--2---:R-:W-:Y:S02]  /*15d0*/  SEL R71, R46, RZ, !P0 ;  /* 0x000000ff2e477207 */ /* 0x004fe40004000000 */
[----:B---3--:R-:W-:Y:S02]  /*15e0*/  SEL R44, R44, RZ, !P0 ;  /* 0x000000ff2c2c7207 */ /* 0x008fe40004000000 */
[----:B------:R-:W-:-:S03]  /*15f0*/  SEL R48, R48, RZ, !P0 ;  /* 0x000000ff30307207 */ /* 0x000fc60004000000 */
[----:B------:R-:W-:Y:S01]  /*1600*/  STS.U16 [R33], R44 ;  /* 0x0000002c21007388 */ /* 0x000fe20000000400 */
[----:B-1----:R-:W-:-:S03]  /*1610*/  SEL R73, R50, RZ, !P0 ;  /* 0x000000ff32497207 */ /* 0x002fc60004000000 */
[----:B------:R1:W-:Y:S01]  /*1620*/  STS.U16 [R38], R71 ;  /* 0x0000004726007388 */ /* 0x0003e20000000400 */
[----:B------:R-:W-:-:S03]  /*1630*/  SEL R52, R52, RZ, !P0 ;  /* 0x000000ff34347207 */ /* 0x000fc60004000000 */
[----:B------:R-:W-:Y:S01]  /*1640*/  STS.U16 [R39], R48 ;  /* 0x0000003027007388 */ /* 0x000fe20000000400 */
[----:B----4-:R-:W-:-:S03]  /*1650*/  SEL R75, R54, RZ, !P0 ;  /* 0x000000ff364b7207 */ /* 0x010fc60004000000 */
[----:B------:R2:W-:Y:S01]  /*1660*/  STS.U16 [R42], R73 ;  /* 0x000000492a007388 */ /* 0x0005e20000000400 */
[----:B0-----:R-:W-:-:S03]  /*1670*/  SEL R13, R58, RZ, !P0 ;  /* 0x000000ff3a0d7207 */ /* 0x001fc60004000000 */
[----:B------:R-:W-:Y:S01]  /*1680*/  STS.U16 [R33+0x100], R52 ;  /* 0x0001003421007388 */ /* 0x000fe20000000400 */
[----:B------:R-:W-:-:S03]  /*1690*/  SEL R56, R56, RZ, !P0 ;  /* 0x000000ff38387207 */ /* 0x000fc60004000000 */
[----:B------:R-:W-:Y:S04]  /*16a0*/  STS.U16 [R38+0x100], R75 ;  /* 0x0001004b26007388 */ /* 0x000fe80000000400 */
[----:B------:R-:W-:Y:S01]  /*16b0*/  STS.U16 [R39+0x100], R56 ;  /* 0x0001003827007388 */ /* 0x000fe20000000400 */
[----:B------:R-:W-:-:S03]  /*16c0*/  SEL R60, R60, RZ, !P0 ;  /* 0x000000ff3c3c7207 */ /* 0x000fc60004000000 */
[----:B------:R-:W-:Y:S01]  /*16d0*/  STS.U16 [R42+0x100], R13 ;  /* 0x0001000d2a007388 */ /* 0x000fe20000000400 */
[----:B------:R-:W-:-:S03]  /*16e0*/  SEL R15, R62, RZ, !P0 ;  /* 0x000000ff3e0f7207 */ /* 0x000fc60004000000 */
[----:B------:R-:W-:Y:S01]  /*16f0*/  STS.U16 [R33+0x400], R60 ;  /* 0x0004003c21007388 */ /* 0x000fe20000000400 */
[----:B------:R-:W-:-:S03]  /*1700*/  SEL R64, R64, RZ, !P0 ;  /* 0x000000ff40407207 */ /* 0x000fc60004000000 */
[----:B------:R-:W-:Y:S01]  /*1710*/  STS.U16 [R38+0x400], R15 ;  /* 0x0004000f26007388 */ /* 0x000fe20000000400 */
[----:B-1----:R-:W-:-:S03]  /*1720*/  SEL R71, R66, RZ, !P0 ;  /* 0x000000ff42477207 */ /* 0x002fc60004000000 */
[----:B------:R-:W-:Y:S01]  /*1730*/  STS.U16 [R39+0x400], R64 ;  /* 0x0004004027007388 */ /* 0x000fe20000000400 */
[----:B------:R-:W-:-:S03]  /*1740*/  SEL R68, R68, RZ, !P0 ;  /* 0x000000ff44447207 */ /* 0x000fc60004000000 */
[----:B------:R-:W-:Y:S01]  /*1750*/  STS.U16 [R42+0x400], R71 ;  /* 0x000400472a007388 */ /* 0x000fe20000000400 */
[----:B--2---:R-:W-:-:S03]  /*1760*/  SEL R73, R76, RZ, !P0 ;  /* 0x000000ff4c497207 */ /* 0x004fc60004000000 */
[----:B------:R-:W-:Y:S01]  /*1770*/  STS.U16 [R33+0x500], R68 ;  /* 0x0005004421007388 */ /* 0x000fe20000000400 */
[----:B------:R-:W-:-:S03]  /*1780*/  SEL R40, R77, RZ, !P0 ;  /* 0x000000ff4d287207 */ /* 0x000fc60004000000 */
[----:B------:R-:W-:Y:S01]  /*1790*/  STS.U16 [R38+0x500], R73 ;  /* 0x0005004926007388 */ /* 0x000fe20000000400 */
[----:B------:R-:W-:-:S03]  /*17a0*/  SEL R41, R78, RZ, !P0 ;  /* 0x000000ff4e297207 */ /* 0x000fc60004000000 */
[----:B------:R-:W-:Y:S04]  /*17b0*/  STS.U16 [R39+0x500], R40 ;  /* 0x0005002827007388 */ /* 0x000fe80000000400 */
[----:B------:R-:W-:Y:S04]  /*17c0*/  STS.U16 [R42+0x500], R41 ;  /* 0x000500292a007388 */ /* 0x000fe80000000400 */
[----:B------:R-:W-:Y:S06]  /*17d0*/  BAR.SYNC 0x0 ;  /* 0x0000000000007b1d */ /* 0x000fec0000000000 */
[----:B------:R-:W-:Y:S04]  /*17e0*/  LDSM.16.M88.4 R12, [R32] ;  /* 0x00000000200c783b */ /* 0x000fe80000000200 */
[----:B------:R-:W0:Y:S01]  /*17f0*/  LDSM.16.M88.4 R16, [R43+0x400] ;  /* 0x000400002b10783b */ /* 0x000e220000000200 */
[----:B------:R-:W-:Y:S01]  /*1800*/  ISETP.LE.AND P0, PT, R36, UR4, PT ;  /* 0x0000000424007c0c */ /* 0x000fe2000bf03270 */
[C---:B0-----:R-:W5:Y:S08]  /*1810*/  HMMA.16816.F32 R8, R12.reuse, R16, R8 ;  /* 0x000000100c08723c */ /* 0x041f700000001808 */
[----:B------:R5:W5:Y:S07]  /*1820*/  HMMA.16816.F32 R4, R12, R18, R4 ;  /* 0x000000120c04723c */ /* 0x000b6e0000001804 */
[----:B-----5:R-:W-:-:S05]  /*1830*/  IADD3 R13, P1, R34, 0x20, RZ ;  /* 0x00000020220d7810 */ /* 0x020fca0007f3e0ff */
[----:B------:R-:W-:Y:S01]  /*1840*/  IMAD.X R35, RZ, RZ, R35, P1 ;  /* 0x000000ffff237224 */ /* 0x000fe200008e0623 */
[----:B------:R-:W-:Y:S05]  /*1850*/  @!P0 BRA `(.L_x_1) ;  /* 0xfffffa1000008947 */ /* 0x000fea000383ffff */
.L_x_0:
[----:B------:R-:W-:-:S02]  /*1860*/  NOP ;  /* 0x0000000000007918 */ /* 0x000fc40000000000 */
[----:B------:R-:W-:Y:S01]  /*1870*/  FMUL R8, R8, R8 ;  /* 0x0000000808087220 */ /* 0x000fe20000400000 */
[----:B------:R-:W-:Y:S01]  /*1880*/  FMUL R9, R9, R9 ;  /* 0x0000000909097220 */ /* 0x000fe20000400000 */
[----:B------:R-:W-:Y:S01]  /*1890*/  FMUL R10, R10, R10 ;  /* 0x0000000a0a0a7220 */ /* 0x000fe20000400000 */
[----:B------:R-:W-:Y:S01]  /*18a0*/  FMUL R11, R11, R11 ;  /* 0x0000000b0b0b7220 */ /* 0x000fe20000400000 */
[----:B------:R-:W-:Y:S01]  /*18b0*/  FMUL R4, R4, R4 ;  /* 0x0000000404047220 */ /* 0x000fe20000400000 */
[----:B------:R-:W-:Y:S01]  /*18c0*/  FMUL R5, R5, R5 ;  /* 0x0000000505057220 */ /* 0x000fe20000400000 */
[----:B------:R-:W-:Y:S01]  /*18d0*/  FMUL R6, R6, R6 ;  /* 0x0000000606067220 */ /* 0x000fe20000400000 */
[----:B------:R-:W-:Y:S01]  /*18e0*/  FMUL R7, R7, R7 ;  /* 0x0000000707077220 */ /* 0x000fe20000400000 */
[----:B------:R-:W-:Y:S06]  /*18f0*/  BAR.SYNC 0x0 ;  /* 0x0000000000007b1d */ /* 0x000fec0000000000 */
[----:B------:R0:W-:Y:S01]  /*1900*/  STS.64 [R29.X4], R8 ;  /* 0x000000081d007388 */ /* 0x0001e20000004a00 */
[----:B------:R-:W-:Y:S01]  /*1910*/  IMAD.MOV.U32 R17, RZ, RZ, 0x4 ;  /* 0x00000004ff117424 */ /* 0x000fe200078e00ff */
[----:B------:R-:W-:Y:S01]  /*1920*/  LOP3.LUT R31, R28, 0xf, R31, 0xf8, !PT ;  /* 0x0000000f1c1f7812 */ /* 0x000fe200078ef81f */
[----:B------:R-:W-:Y:S01]  /*1930*/  IMAD R2, R26, c[0x0][0x184], RZ ;  /* 0x000061001a027a24 */ /* 0x000fe200078e02ff */
[----:B------:R-:W-:Y:S01]  /*1940*/  STS.64 [R29.X4+0x240], R10 ;  /* 0x0002400a1d007388 */ /* 0x000fe20000004a00 */
[----:B------:R-:W-:-:S02]  /*1950*/  IMAD R12, R21, c[0x0][0x184], RZ ;  /* 0x00006100150c7a24 */ /* 0x000fc400078e02ff */
[----:B------:R-:W-:Y:S01]  /*1960*/  IMAD.WIDE R2, R2, R17, c[0x0][0x160] ;  /* 0x0000580002027625 */ /* 0x000fe200078e0211 */
[----:B------:R-:W-:Y:S03]  /*1970*/  STS.64 [R29.X4+0x20], R4 ;  /* 0x000020041d007388 */ /* 0x000fe60000004a00 */
[----:B------:R-:W-:Y:S01]  /*1980*/  IMAD R14, R20, c[0x0][0x184], RZ ;  /* 0x00006100140e7a24 */ /* 0x000fe200078e02ff */
[----:B------:R-:W-:Y:S01]  /*1990*/  STS.64 [R29.X4+0x260], R6 ;  /* 0x000260061d007388 */ /* 0x000fe20000004a00 */
[----:B0-----:R-:W-:Y:S02]  /*19a0*/  IMAD R8, R23, c[0x0][0x184], RZ ;  /* 0x0000610017087a24 */ /* 0x001fe400078e02ff */
[----:B------:R-:W-:Y:S01]  /*19b0*/  IMAD R16, R30, c[0x0][0x184], RZ ;  /* 0x000061001e107a24 */ /* 0x000fe200078e02ff */
[----:B------:R-:W-:Y:S06]  /*19c0*/  BAR.SYNC 0x0 ;  /* 0x0000000000007b1d */ /* 0x000fec0000000000 */
[----:B------:R-:W0:Y:S01]  /*19d0*/  LDS R19, [R0.X4] ;  /* 0x0000000000137984 */ /* 0x000e220000004800 */
[----:B------:R-:W-:-:S02]  /*19e0*/  IMAD R4, R25, c[0x0][0x184], RZ ;  /* 0x0000610019047a24 */ /* 0x000fc400078e02ff */
[----:B------:R-:W-:Y:S01]  /*19f0*/  IMAD R6, R24, c[0x0][0x184], RZ ;  /* 0x0000610018067a24 */ /* 0x000fe200078e02ff */
[----:B------:R-:W1:Y:S01]  /*1a00*/  LDS R27, [R0.X4+0x90] ;  /* 0x00009000001b7984 */ /* 0x000e620000004800 */
[----:B------:R-:W-:Y:S02]  /*1a10*/  IMAD R10, R22, c[0x0][0x184], RZ ;  /* 0x00006100160a7a24 */ /* 0x000fe400078e02ff */
[-C--:B------:R-:W-:Y:S01]  /*1a20*/  IMAD.WIDE R4, R4, R17.reuse, c[0x0][0x160] ;  /* 0x0000580004047625 */ /* 0x080fe200078e0211 */
[----:B------:R-:W2:Y:S03]  /*1a30*/  LDS R33, [R0.X4+0x120] ;  /* 0x0001200000217984 */ /* 0x000ea60000004800 */
[-C--:B------:R-:W-:Y:S01]  /*1a40*/  IMAD.WIDE R6, R6, R17.reuse, c[0x0][0x160] ;  /* 0x0000580006067625 */ /* 0x080fe200078e0211 */
[----:B------:R-:W3:Y:S03]  /*1a50*/  LDS R35, [R0.X4+0x1b0] ;  /* 0x0001b00000237984 */ /* 0x000ee60000004800 */
[-C--:B------:R-:W-:Y:S01]  /*1a60*/  IMAD.WIDE R8, R8, R17.reuse, c[0x0][0x160] ;  /* 0x0000580008087625 */ /* 0x080fe200078e0211 */
[----:B------:R-:W4:Y:S03]  /*1a70*/  LDS R37, [R0.X4+0x240] ;  /* 0x0002400000257984 */ /* 0x000f260000004800 */
[-C--:B------:R-:W-:Y:S01]  /*1a80*/  IMAD.WIDE R10, R10, R17.reuse, c[0x0][0x160] ;  /* 0x000058000a0a7625 */ /* 0x080fe200078e0211 */
[----:B------:R-:W4:Y:S03]  /*1a90*/  LDS R39, [R0.X4+0x2d0] ;  /* 0x0002d00000277984 */ /* 0x000f260000004800 */
[-C--:B------:R-:W-:Y:S01]  /*1aa0*/  IMAD.WIDE R12, R12, R17.reuse, c[0x0][0x160] ;  /* 0x000058000c0c7625 */ /* 0x080fe200078e0211 */
[----:B------:R-:W4:Y:S03]  /*1ab0*/  LDS R41, [R0.X4+0x360] ;  /* 0x0003600000297984 */ /* 0x000f260000004800 */
[----:B------:R-:W-:Y:S01]  /*1ac0*/  IMAD.WIDE R14, R14, R17, c[0x0][0x160] ;  /* 0x000058000e0e7625 */ /* 0x000fe200078e0211 */
[----:B------:R-:W4:Y:S03]  /*1ad0*/  LDS R43, [R0.X4+0x3f0] ;  /* 0x0003f000002b7984 */ /* 0x000f260000004800 */
[----:B------:R-:W-:-:S04]  /*1ae0*/  IMAD.WIDE R2, R31, 0x4, R2 ;  /* 0x000000041f027825 */ /* 0x000fc800078e0202 */
[----:B------:R-:W-:-:S04]  /*1af0*/  IMAD.WIDE R16, R16, R17, c[0x0][0x160] ;  /* 0x0000580010107625 */ /* 0x000fc800078e0211 */
[C---:B------:R-:W-:Y:S01]  /*1b00*/  IMAD.WIDE R4, R31.reuse, 0x4, R4 ;  /* 0x000000041f047825 */ /* 0x040fe200078e0204 */
[----:B0-----:R-:W-:Y:S03]  /*1b10*/  STG.E [R2.64], R19 ;  /* 0x0000001302007986 */ /* 0x001fe6000c101906 */
[C---:B------:R-:W-:Y:S01]  /*1b20*/  IMAD.WIDE R6, R31.reuse, 0x4, R6 ;  /* 0x000000041f067825 */ /* 0x040fe200078e0206 */
[----:B-1----:R-:W-:Y:S03]  /*1b30*/  STG.E [R4.64], R27 ;  /* 0x0000001b04007986 */ /* 0x002fe6000c101906 */
[C---:B------:R-:W-:Y:S01]  /*1b40*/  IMAD.WIDE R8, R31.reuse, 0x4, R8 ;  /* 0x000000041f087825 */ /* 0x040fe200078e0208 */
[----:B--2---:R-:W-:Y:S03]  /*1b50*/  STG.E [R6.64], R33 ;  /* 0x0000002106007986 */ /* 0x004fe6000c101906 */
[C---:B------:R-:W-:Y:S01]  /*1b60*/  IMAD.WIDE R10, R31.reuse, 0x4, R10 ;  /* 0x000000041f0a7825 */ /* 0x040fe200078e020a */
[----:B---3--:R-:W-:Y:S03]  /*1b70*/  STG.E [R8.64], R35 ;  /* 0x0000002308007986 */ /* 0x008fe6000c101906 */
[C---:B------:R-:W-:Y:S01]  /*1b80*/  IMAD.WIDE R12, R31.reuse, 0x4, R12 ;  /* 0x000000041f0c7825 */ /* 0x040fe200078e020c */
[----:B----4-:R-:W-:Y:S03]  /*1b90*/  STG.E [R10.64], R37 ;  /* 0x000000250a007986 */ /* 0x010fe6000c101906 */
[C---:B------:R-:W-:Y:S01]  /*1ba0*/  IMAD.WIDE R14, R31.reuse, 0x4, R14 ;  /* 0x000000041f0e7825 */ /* 0x040fe200078e020e */
[----:B------:R-:W-:Y:S03]  /*1bb0*/  STG.E [R12.64], R39 ;  /* 0x000000270c007986 */ /* 0x000fe6000c101906 */
[----:B------:R-:W-:Y:S01]  /*1bc0*/  IMAD.WIDE R16, R31, 0x4, R16 ;  /* 0x000000041f107825 */ /* 0x000fe200078e0210 */
[----:B------:R-:W-:Y:S04]  /*1bd0*/  STG.E [R14.64], R41 ;  /* 0x000000290e007986 */ /* 0x000fe8000c101906 */
[----:B------:R-:W-:Y:S01]  /*1be0*/  STG.E [R16.64], R43 ;  /* 0x0000002b10007986 */ /* 0x000fe2000c101906 */
[----:B------:R-:W-:Y:S05]  /*1bf0*/  EXIT ;  /* 0x000000000000794d */ /* 0x000fea0003800000 */
.L_x_2:
[----:B------:R-:W-:-:S00]  /*1c00*/  BRA `(.L_x_2) ;  /* 0xfffffff000007947 */ /* 0x000fc0000383ffff */
[----:B------:R-:W-:-:S00]  /*1c10*/  NOP ;  /* 0x0000000000007918 */ /* 0x000fc00000000000 */
        /* <DEDUP_REMOVED lines=14> */
.L_x_3:


//--------------------- .nv.shared.kernel_0d1d2d34567c89c10d11c --------------------------
	.section	.nv.shared.kernel_0d1d2d34567c89c10d11c,"aw",@nobits
	.align	16
